//
// Generated by NVIDIA NVVM Compiler
//
// Compiler Build ID: CL-36424714
// Cuda compilation tools, release 13.0, V13.0.88
// Based on NVVM 20.0.0
//

.version 9.0
.target sm_100
.address_size 64

	// .globl	_Z17fnv1a_hash_kernelPKiPjii

.visible .entry _Z17fnv1a_hash_kernelPKiPjii(
	.param .u64 .ptr .align 1 _Z17fnv1a_hash_kernelPKiPjii_param_0,
	.param .u64 .ptr .align 1 _Z17fnv1a_hash_kernelPKiPjii_param_1,
	.param .u32 _Z17fnv1a_hash_kernelPKiPjii_param_2,
	.param .u32 _Z17fnv1a_hash_kernelPKiPjii_param_3
)
{
	.reg .pred 	%p<7>;
	.reg .b32 	%r<115>;
	.reg .b64 	%rd<9>;

	ld.param.u64 	%rd1, [_Z17fnv1a_hash_kernelPKiPjii_param_0];
	ld.param.u64 	%rd2, [_Z17fnv1a_hash_kernelPKiPjii_param_1];
	ld.param.u32 	%r19, [_Z17fnv1a_hash_kernelPKiPjii_param_2];
	ld.param.u32 	%r18, [_Z17fnv1a_hash_kernelPKiPjii_param_3];
	mov.u32 	%r20, %ntid.x;
	mov.u32 	%r21, %ctaid.x;
	mov.u32 	%r22, %tid.x;
	mad.lo.s32 	%r1, %r20, %r21, %r22;
	setp.ge.s32 	%p1, %r1, %r19;
	@%p1 bra 	$L__BB0_9;
	cvta.to.global.u64 	%rd3, %rd1;
	mul.wide.s32 	%rd4, %r1, 4;
	add.s64 	%rd5, %rd3, %rd4;
	ld.global.u32 	%r23, [%rd5];
	and.b32  	%r24, %r23, 255;
	xor.b32  	%r25, %r24, -2128831035;
	mul.lo.s32 	%r26, %r25, 16777619;
	shr.u32 	%r27, %r23, 8;
	and.b32  	%r28, %r27, 255;
	xor.b32  	%r29, %r28, %r26;
	mul.lo.s32 	%r30, %r29, 16777619;
	shr.u32 	%r31, %r23, 16;
	and.b32  	%r32, %r31, 255;
	xor.b32  	%r33, %r32, %r30;
	mul.lo.s32 	%r34, %r33, 16777619;
	shr.u32 	%r35, %r23, 24;
	xor.b32  	%r36, %r35, %r34;
	mul.lo.s32 	%r114, %r36, 16777619;
	setp.lt.s32 	%p2, %r18, 2;
	@%p2 bra 	$L__BB0_8;
	add.s32 	%r3, %r18, -1;
	add.s32 	%r38, %r18, -2;
	and.b32  	%r4, %r3, 3;
	setp.lt.u32 	%p3, %r38, 3;
	@%p3 bra 	$L__BB0_5;
	and.b32  	%r39, %r3, -4;
	neg.s32 	%r108, %r39;
$L__BB0_4:
	and.b32  	%r40, %r114, 255;
	xor.b32  	%r41, %r40, -2128831035;
	mul.lo.s32 	%r42, %r41, 16777619;
	shr.u32 	%r43, %r114, 8;
	and.b32  	%r44, %r43, 255;
	xor.b32  	%r45, %r44, %r42;
	mul.lo.s32 	%r46, %r45, 16777619;
	shr.u32 	%r47, %r114, 16;
	and.b32  	%r48, %r47, 255;
	xor.b32  	%r49, %r48, %r46;
	mul.lo.s32 	%r50, %r49, 16777619;
	shr.u32 	%r51, %r114, 24;
	xor.b32  	%r52, %r51, %r50;
	mul.lo.s32 	%r53, %r52, 16777619;
	and.b32  	%r54, %r53, 255;
	xor.b32  	%r55, %r54, -2128831035;
	mul.lo.s32 	%r56, %r55, 16777619;
	shr.u32 	%r57, %r53, 8;
	and.b32  	%r58, %r57, 255;
	xor.b32  	%r59, %r58, %r56;
	mul.lo.s32 	%r60, %r59, 16777619;
	shr.u32 	%r61, %r53, 16;
	and.b32  	%r62, %r61, 255;
	xor.b32  	%r63, %r62, %r60;
	mul.lo.s32 	%r64, %r63, 16777619;
	shr.u32 	%r65, %r53, 24;
	xor.b32  	%r66, %r65, %r64;
	mul.lo.s32 	%r67, %r66, 16777619;
	and.b32  	%r68, %r67, 255;
	xor.b32  	%r69, %r68, -2128831035;
	mul.lo.s32 	%r70, %r69, 16777619;
	shr.u32 	%r71, %r67, 8;
	and.b32  	%r72, %r71, 255;
	xor.b32  	%r73, %r72, %r70;
	mul.lo.s32 	%r74, %r73, 16777619;
	shr.u32 	%r75, %r67, 16;
	and.b32  	%r76, %r75, 255;
	xor.b32  	%r77, %r76, %r74;
	mul.lo.s32 	%r78, %r77, 16777619;
	shr.u32 	%r79, %r67, 24;
	xor.b32  	%r80, %r79, %r78;
	mul.lo.s32 	%r81, %r80, 16777619;
	and.b32  	%r82, %r81, 255;
	xor.b32  	%r83, %r82, -2128831035;
	mul.lo.s32 	%r84, %r83, 16777619;
	shr.u32 	%r85, %r81, 8;
	and.b32  	%r86, %r85, 255;
	xor.b32  	%r87, %r86, %r84;
	mul.lo.s32 	%r88, %r87, 16777619;
	shr.u32 	%r89, %r81, 16;
	and.b32  	%r90, %r89, 255;
	xor.b32  	%r91, %r90, %r88;
	mul.lo.s32 	%r92, %r91, 16777619;
	shr.u32 	%r93, %r81, 24;
	xor.b32  	%r94, %r93, %r92;
	mul.lo.s32 	%r114, %r94, 16777619;
	add.s32 	%r108, %r108, 4;
	setp.ne.s32 	%p4, %r108, 0;
	@%p4 bra 	$L__BB0_4;
$L__BB0_5:
	setp.eq.s32 	%p5, %r4, 0;
	@%p5 bra 	$L__BB0_8;
	neg.s32 	%r112, %r4;
$L__BB0_7:
	.pragma "nounroll";
	and.b32  	%r95, %r114, 255;
	xor.b32  	%r96, %r95, -2128831035;
	mul.lo.s32 	%r97, %r96, 16777619;
	shr.u32 	%r98, %r114, 8;
	and.b32  	%r99, %r98, 255;
	xor.b32  	%r100, %r99, %r97;
	mul.lo.s32 	%r101, %r100, 16777619;
	shr.u32 	%r102, %r114, 16;
	and.b32  	%r103, %r102, 255;
	xor.b32  	%r104, %r103, %r101;
	mul.lo.s32 	%r105, %r104, 16777619;
	shr.u32 	%r106, %r114, 24;
	xor.b32  	%r107, %r106, %r105;
	mul.lo.s32 	%r114, %r107, 16777619;
	add.s32 	%r112, %r112, 1;
	setp.ne.s32 	%p6, %r112, 0;
	@%p6 bra 	$L__BB0_7;
$L__BB0_8:
	cvta.to.global.u64 	%rd6, %rd2;
	add.s64 	%rd8, %rd6, %rd4;
	st.global.u32 	[%rd8], %r114;
$L__BB0_9:
	ret;

}


// ===== COMPILED SASS (sm_100) =====

	.target	sm_100

	.elftype	@"ET_EXEC"


//--------------------- .note.nv.tkinfo           --------------------------
	.section	.note.nv.tkinfo,"",@"SHT_NOTE"
	.sectionflags	@"SHF_NOTE_NV_TKINFO"
	.tkinfo
        /*0018*/ 	.word	0x00000002
        /*0030*/ 	.string	""
        /*0030*/ 	.string	"ptxas"
        /*0030*/ 	.string	"Cuda compilation tools, release 13.0, V13.0.88"
        /*0030*/ 	.string	"Build cuda_13.0.r13.0/compiler.36424714_0"
        /*0030*/ 	.string	"-arch sm_100 -m 64 "



//--------------------- .note.nv.cuinfo           --------------------------
	.section	.note.nv.cuinfo,"",@"SHT_NOTE"
	.sectionflags	@"SHF_NOTE_NV_CUINFO"
        /*0018*/ 	.short	0x0002
        /*001a*/ 	.short	0x0064
        /*001c*/ 	.short	0x0082
	.zero		2


//--------------------- .nv.info                  --------------------------
	.section	.nv.info,"",@"SHT_CUDA_INFO"
	.align	4


	//----- nvinfo : EIATTR_REGCOUNT
	.align		4
        /*0000*/ 	.byte	0x04, 0x2f
        /*0002*/ 	.short	(.L_1 - .L_0)
	.align		4
.L_0:
        /*0004*/ 	.word	index@(_Z17fnv1a_hash_kernelPKiPjii)
        /*0008*/ 	.word	0x00000008


	//----- nvinfo : EIATTR_FRAME_SIZE
	.align		4
.L_1:
        /*000c*/ 	.byte	0x04, 0x11
        /*000e*/ 	.short	(.L_3 - .L_2)
	.align		4
.L_2:
        /*0010*/ 	.word	index@(_Z17fnv1a_hash_kernelPKiPjii)
        /*0014*/ 	.word	0x00000000


	//----- nvinfo : EIATTR_MIN_STACK_SIZE
	.align		4
.L_3:
        /*0018*/ 	.byte	0x04, 0x12
        /*001a*/ 	.short	(.L_5 - .L_4)
	.align		4
.L_4:
        /*001c*/ 	.word	index@(_Z17fnv1a_hash_kernelPKiPjii)
        /*0020*/ 	.word	0x00000000
.L_5:


//--------------------- .nv.compat                --------------------------
	.section	.nv.compat,"",@"SHT_CUDA_COMPAT_INFO"
	.align	4
        /*0000*/ 	.byte	0x02, 0x09, 0x00, 0x00, 0x02, 0x02, 0x01, 0x00, 0x02, 0x05, 0x05, 0x00, 0x03, 0x07, 0x01, 0x01
        /*0010*/ 	.byte	0x02, 0x03, 0x00, 0x00, 0x02, 0x06, 0x01, 0x00, 0x04, 0x0b, 0x08, 0x00, 0x09, 0x00, 0x00, 0x00
        /*0020*/ 	.byte	0x00, 0x00, 0x00, 0x00


//--------------------- .nv.info._Z17fnv1a_hash_kernelPKiPjii --------------------------
	.section	.nv.info._Z17fnv1a_hash_kernelPKiPjii,"",@"SHT_CUDA_INFO"
	.sectionflags	@""
	.align	4


	//----- nvinfo : EIATTR_CUDA_API_VERSION
	.align		4
        /*0000*/ 	.byte	0x04, 0x37
        /*0002*/ 	.short	(.L_7 - .L_6)
.L_6:
        /*0004*/ 	.word	0x00000082


	//----- nvinfo : EIATTR_KPARAM_INFO
	.align		4
.L_7:
        /*0008*/ 	.byte	0x04, 0x17
        /*000a*/ 	.short	(.L_9 - .L_8)
.L_8:
        /*000c*/ 	.word	0x00000000
        /*0010*/ 	.short	0x0003
        /*0012*/ 	.short	0x0014
        /*0014*/ 	.byte	0x00, 0xf0, 0x11, 0x00


	//----- nvinfo : EIATTR_KPARAM_INFO
	.align		4
.L_9:
        /*0018*/ 	.byte	0x04, 0x17
        /*001a*/ 	.short	(.L_11 - .L_10)
.L_10:
        /*001c*/ 	.word	0x00000000
        /*0020*/ 	.short	0x0002
        /*0022*/ 	.short	0x0010
        /*0024*/ 	.byte	0x00, 0xf0, 0x11, 0x00


	//----- nvinfo : EIATTR_KPARAM_INFO
	.align		4
.L_11:
        /*0028*/ 	.byte	0x04, 0x17
        /*002a*/ 	.short	(.L_13 - .L_12)
.L_12:
        /*002c*/ 	.word	0x00000000
        /*0030*/ 	.short	0x0001
        /*0032*/ 	.short	0x0008
        /*0034*/ 	.byte	0x00, 0xf5, 0x21, 0x00


	//----- nvinfo : EIATTR_KPARAM_INFO
	.align		4
.L_13:
        /*0038*/ 	.byte	0x04, 0x17
        /*003a*/ 	.short	(.L_15 - .L_14)
.L_14:
        /*003c*/ 	.word	0x00000000
        /*0040*/ 	.short	0x0000
        /*0042*/ 	.short	0x0000
        /*0044*/ 	.byte	0x00, 0xf5, 0x21, 0x00


	//----- nvinfo : EIATTR_SPARSE_MMA_MASK
	.align		4
.L_15:
        /*0048*/ 	.byte	0x03, 0x50
        /*004a*/ 	.short	0x0000


	//----- nvinfo : EIATTR_MAXREG_COUNT
	.align		4
        /*004c*/ 	.byte	0x03, 0x1b
        /*004e*/ 	.short	0x00ff


	//----- nvinfo : EIATTR_MERCURY_ISA_VERSION
	.align		4
        /*0050*/ 	.byte	0x03, 0x5f
        /*0052*/ 	.short	0x0101


	//----- nvinfo : EIATTR_VRC_CTA_INIT_COUNT
	.align		4
        /*0054*/ 	.byte	0x02, 0x4a
	.zero		1
	.zero		1


	//----- nvinfo : EIATTR_EXIT_INSTR_OFFSETS
	.align		4
        /*0058*/ 	.byte	0x04, 0x1c
        /*005a*/ 	.short	(.L_17 - .L_16)


	//   ....[0]....
.L_16:
        /*005c*/ 	.word	0x00000070


	//   ....[1]....
        /*0060*/ 	.word	0x000006a0


	//----- nvinfo : EIATTR_CBANK_PARAM_SIZE
	.align		4
.L_17:
        /*0064*/ 	.byte	0x03, 0x19
        /*0066*/ 	.short	0x0018


	//----- nvinfo : EIATTR_PARAM_CBANK
	.align		4
        /*0068*/ 	.byte	0x04, 0x0a
        /*006a*/ 	.short	(.L_19 - .L_18)
	.align		4
.L_18:
        /*006c*/ 	.word	index@(.nv.constant0._Z17fnv1a_hash_kernelPKiPjii)
        /*0070*/ 	.short	0x0380
        /*0072*/ 	.short	0x0018


	//----- nvinfo : EIATTR_SW_WAR
	.align		4
.L_19:
        /*0074*/ 	.byte	0x04, 0x36
        /*0076*/ 	.short	(.L_21 - .L_20)
.L_20:
        /*0078*/ 	.word	0x00000008
.L_21:


//--------------------- .nv.callgraph             --------------------------
	.section	.nv.callgraph,"",@"SHT_CUDA_CALLGRAPH"
	.align	4
	.sectionentsize	8
	.align		4
        /*0000*/ 	.word	0x00000000
	.align		4
        /*0004*/ 	.word	0xffffffff
	.align		4
        /*0008*/ 	.word	0x00000000
	.align		4
        /*000c*/ 	.word	0xfffffffe
	.align		4
        /*0010*/ 	.word	0x00000000
	.align		4
        /*0014*/ 	.word	0xfffffffd
	.align		4
        /*0018*/ 	.word	0x00000000
	.align		4
        /*001c*/ 	.word	0xfffffffc


//--------------------- .text._Z17fnv1a_hash_kernelPKiPjii --------------------------
	.section	.text._Z17fnv1a_hash_kernelPKiPjii,"ax",@progbits
	.align	128
        .global         _Z17fnv1a_hash_kernelPKiPjii
        .type           _Z17fnv1a_hash_kernelPKiPjii,@function
        .size           _Z17fnv1a_hash_kernelPKiPjii,(.L_x_5 - _Z17fnv1a_hash_kernelPKiPjii)
        .other          _Z17fnv1a_hash_kernelPKiPjii,@"STO_CUDA_ENTRY STV_DEFAULT"
_Z17fnv1a_hash_kernelPKiPjii:
.text._Z17fnv1a_hash_kernelPKiPjii:
[----:B------:R-:W-:Y:S01]  /*0000*/  LDC R1, c[0x0][0x37c] ;  /* 0x0000df00ff017b82 */ /* 0x000fe20000000800 */
[----:B------:R-:W0:Y:S01]  /*0010*/  S2R R0, SR_CTAID.X ;  /* 0x0000000000007919 */ /* 0x000e220000002500 */
[----:B------:R-:W0:Y:S01]  /*0020*/  LDCU UR4, c[0x0][0x360] ;  /* 0x00006c00ff0477ac */ /* 0x000e220008000800 */
[----:B------:R-:W0:Y:S01]  /*0030*/  S2R R3, SR_TID.X ;  /* 0x0000000000037919 */ /* 0x000e220000002100 */
[----:B------:R-:W1:Y:S01]  /*0040*/  LDCU UR5, c[0x0][0x390] ;  /* 0x00007200ff0577ac */ /* 0x000e620008000800 */
[----:B0-----:R-:W-:-:S05]  /*0050*/  IMAD R0, R0, UR4, R3 ;  /* 0x0000000400007c24 */ /* 0x001fca000f8e0203 */
[----:B-1----:R-:W-:-:S13]  /*0060*/  ISETP.GE.AND P0, PT, R0, UR5, PT ;  /* 0x0000000500007c0c */ /* 0x002fda000bf06270 */
[----:B------:R-:W-:Y:S05]  /*0070*/  @P0 EXIT ;  /* 0x000000000000094d */ /* 0x000fea0003800000 */
[----:B------:R-:W0:Y:S01]  /*0080*/  LDC.64 R2, c[0x0][0x380] ;  /* 0x0000e000ff027b82 */ /* 0x000e220000000a00 */
[----:B------:R-:W1:Y:S01]  /*0090*/  LDCU.64 UR8, c[0x0][0x358] ;  /* 0x00006b00ff0877ac */ /* 0x000e620008000a00 */
[----:B------:R-:W2:Y:S01]  /*00a0*/  LDCU UR5, c[0x0][0x394] ;  /* 0x00007280ff0577ac */ /* 0x000ea20008000800 */
[----:B0-----:R-:W-:-:S06]  /*00b0*/  IMAD.WIDE R2, R0, 0x4, R2 ;  /* 0x0000000400027825 */ /* 0x001fcc00078e0202 */
[----:B-1----:R-:W3:Y:S01]  /*00c0*/  LDG.E R2, desc[UR8][R2.64] ;  /* 0x0000000802027981 */ /* 0x002ee2000c1e1900 */
[----:B--2---:R-:W-:Y:S01]  /*00d0*/  UISETP.GE.AND UP0, UPT, UR5, 0x2, UPT ;  /* 0x000000020500788c */ /* 0x004fe2000bf06270 */
[----:B---3--:R-:W-:Y:S02]  /*00e0*/  LOP3.LUT R4, R2, 0xff, RZ, 0xc0, !PT ;  /* 0x000000ff02047812 */ /* 0x008fe400078ec0ff */
[--C-:B------:R-:W-:Y:S02]  /*00f0*/  SHF.R.U32.HI R5, RZ, 0x8, R2.reuse ;  /* 0x00000008ff057819 */ /* 0x100fe40000011602 */
[----:B------:R-:W-:Y:S02]  /*0100*/  LOP3.LUT R4, R4, 0x811c9dc5, RZ, 0x3c, !PT ;  /* 0x811c9dc504047812 */ /* 0x000fe400078e3cff */
[----:B------:R-:W-:-:S03]  /*0110*/  SHF.R.U32.HI R3, RZ, 0x18, R2 ;  /* 0x00000018ff037819 */ /* 0x000fc60000011602 */
[----:B------:R-:W-:-:S05]  /*0120*/  IMAD R4, R4, 0x1000193, RZ ;  /* 0x0100019304047824 */ /* 0x000fca00078e02ff */
[----:B------:R-:W-:Y:S02]  /*0130*/  LOP3.LUT R4, R4, 0xff, R5, 0x78, !PT ;  /* 0x000000ff04047812 */ /* 0x000fe400078e7805 */
[----:B------:R-:W-:-:S03]  /*0140*/  SHF.R.U32.HI R5, RZ, 0x10, R2 ;  /* 0x00000010ff057819 */ /* 0x000fc60000011602 */
[----:B------:R-:W-:-:S05]  /*0150*/  IMAD R4, R4, 0x1000193, RZ ;  /* 0x0100019304047824 */ /* 0x000fca00078e02ff */
[----:B------:R-:W-:-:S05]  /*0160*/  LOP3.LUT R4, R4, 0xff, R5, 0x78, !PT ;  /* 0x000000ff04047812 */ /* 0x000fca00078e7805 */
[----:B------:R-:W-:-:S05]  /*0170*/  IMAD R4, R4, 0x1000193, RZ ;  /* 0x0100019304047824 */ /* 0x000fca00078e02ff */
[----:B------:R-:W-:-:S05]  /*0180*/  LOP3.LUT R3, R3, R4, RZ, 0x3c, !PT ;  /* 0x0000000403037212 */ /* 0x000fca00078e3cff */
[----:B------:R-:W-:Y:S01]  /*0190*/  IMAD R5, R3, 0x1000193, RZ ;  /* 0x0100019303057824 */ /* 0x000fe200078e02ff */
[----:B------:R-:W-:Y:S06]  /*01a0*/  BRA.U !UP0, `(.L_x_0) ;  /* 0x0000000508307547 */ /* 0x000fec000b800000 */
[----:B------:R-:W-:Y:S02]  /*01b0*/  UIADD3 UR4, UPT, UPT, UR5, -0x1, URZ ;  /* 0xffffffff05047890 */ /* 0x000fe4000fffe0ff */
[----:B------:R-:W-:Y:S02]  /*01c0*/  UIADD3 UR5, UPT, UPT, UR5, -0x2, URZ ;  /* 0xfffffffe05057890 */ /* 0x000fe4000fffe0ff */
[----:B------:R-:W-:Y:S02]  /*01d0*/  ULOP3.LUT UR6, UR4, 0x3, URZ, 0xc0, !UPT ;  /* 0x0000000304067892 */ /* 0x000fe4000f8ec0ff */
[----:B------:R-:W-:Y:S02]  /*01e0*/  UISETP.GE.U32.AND UP1, UPT, UR5, 0x3, UPT ;  /* 0x000000030500788c */ /* 0x000fe4000bf26070 */
[----:B------:R-:W-:-:S07]  /*01f0*/  UISETP.NE.AND UP0, UPT, UR6, URZ, UPT ;  /* 0x000000ff0600728c */ /* 0x000fce000bf05270 */
[----:B------:R-:W-:Y:S05]  /*0200*/  BRA.U !UP1, `(.L_x_1) ;  /* 0x0000000109d47547 */ /* 0x000fea000b800000 */
[----:B------:R-:W-:-:S04]  /*0210*/  ULOP3.LUT UR4, UR4, 0xfffffffc, URZ, 0xc0, !UPT ;  /* 0xfffffffc04047892 */ /* 0x000fc8000f8ec0ff */
[----:B------:R-:W-:-:S12]  /*0220*/  UIADD3 UR4, UPT, UPT, -UR4, URZ, URZ ;  /* 0x000000ff04047290 */ /* 0x000fd8000fffe1ff */
.L_x_2:
[----:B------:R-:W-:Y:S01]  /*0230*/  LOP3.LUT R2, R5, 0xff, RZ, 0xc0, !PT ;  /* 0x000000ff05027812 */ /* 0x000fe200078ec0ff */
[----:B------:R-:W-:Y:S01]  /*0240*/  UIADD3 UR4, UPT, UPT, UR4, 0x4, URZ ;  /* 0x0000000404047890 */ /* 0x000fe2000fffe0ff */
[----:B------:R-:W-:Y:S02]  /*0250*/  SHF.R.U32.HI R3, RZ, 0x8, R5 ;  /* 0x00000008ff037819 */ /* 0x000fe40000011605 */
[----:B------:R-:W-:Y:S01]  /*0260*/  LOP3.LUT R2, R2, 0x811c9dc5, RZ, 0x3c, !PT ;  /* 0x811c9dc502027812 */ /* 0x000fe200078e3cff */
[----:B------:R-:W-:-:S04]  /*0270*/  UISETP.NE.AND UP1, UPT, UR4, URZ, UPT ;  /* 0x000000ff0400728c */ /* 0x000fc8000bf25270 */
[----:B------:R-:W-:-:S05]  /*0280*/  IMAD R2, R2, 0x1000193, RZ ;  /* 0x0100019302027824 */ /* 0x000fca00078e02ff */
[----:B------:R-:W-:Y:S02]  /*0290*/  LOP3.LUT R2, R2, 0xff, R3, 0x78, !PT ;  /* 0x000000ff02027812 */ /* 0x000fe400078e7803 */
[--C-:B------:R-:W-:Y:S02]  /*02a0*/  SHF.R.U32.HI R3, RZ, 0x10, R5.reuse ;  /* 0x00000010ff037819 */ /* 0x100fe40000011605 */
[----:B------:R-:W-:Y:S01]  /*02b0*/  SHF.R.U32.HI R5, RZ, 0x18, R5 ;  /* 0x00000018ff057819 */ /* 0x000fe20000011605 */
[----:B------:R-:W-:-:S05]  /*02c0*/  IMAD R2, R2, 0x1000193, RZ ;  /* 0x0100019302027824 */ /* 0x000fca00078e02ff */
[----:B------:R-:W-:-:S05]  /*02d0*/  LOP3.LUT R2, R2, 0xff, R3, 0x78, !PT ;  /* 0x000000ff02027812 */ /* 0x000fca00078e7803 */
[----:B------:R-:W-:-:S05]  /*02e0*/  IMAD R2, R2, 0x1000193, RZ ;  /* 0x0100019302027824 */ /* 0x000fca00078e02ff */
[----:B------:R-:W-:-:S05]  /*02f0*/  LOP3.LUT R2, R5, R2, RZ, 0x3c, !PT ;  /* 0x0000000205027212 */ /* 0x000fca00078e3cff */
[----:B------:R-:W-:-:S05]  /*0300*/  IMAD R2, R2, 0x1000193, RZ ;  /* 0x0100019302027824 */ /* 0x000fca00078e02ff */
[----:B------:R-:W-:Y:S02]  /*0310*/  LOP3.LUT R3, R2, 0xff, RZ, 0xc0, !PT ;  /* 0x000000ff02037812 */ /* 0x000fe400078ec0ff */
[----:B------:R-:W-:Y:S02]  /*0320*/  SHF.R.U32.HI R4, RZ, 0x8, R2 ;  /* 0x00000008ff047819 */ /* 0x000fe40000011602 */
[----:B------:R-:W-:-:S05]  /*0330*/  LOP3.LUT R3, R3, 0x811c9dc5, RZ, 0x3c, !PT ;  /* 0x811c9dc503037812 */ /* 0x000fca00078e3cff */
        /* <DEDUP_REMOVED lines=32> */
[----:B------:R-:W-:Y:S01]  /*0540*/  IMAD R5, R2, 0x1000193, RZ ;  /* 0x0100019302057824 */ /* 0x000fe200078e02ff */
[----:B------:R-:W-:Y:S06]  /*0550*/  BRA.U UP1, `(.L_x_2) ;  /* 0xfffffffd01347547 */ /* 0x000fec000b83ffff */
.L_x_1:
[----:B------:R-:W-:Y:S05]  /*0560*/  BRA.U !UP0, `(.L_x_0) ;  /* 0x0000000108407547 */ /* 0x000fea000b800000 */
[----:B------:R-:W-:-:S12]  /*0570*/  UIADD3 UR6, UPT, UPT, -UR6, URZ, URZ ;  /* 0x000000ff06067290 */ /* 0x000fd8000fffe1ff */
.L_x_3:
        /* <DEDUP_REMOVED lines=15> */
.L_x_0:
[----:B------:R-:W0:Y:S02]  /*0670*/  LDC.64 R2, c[0x0][0x388] ;  /* 0x0000e200ff027b82 */ /* 0x000e240000000a00 */
[----:B0-----:R-:W-:-:S05]  /*0680*/  IMAD.WIDE R2, R0, 0x4, R2 ;  /* 0x0000000400027825 */ /* 0x001fca00078e0202 */
[----:B------:R-:W-:Y:S01]  /*0690*/  STG.E desc[UR8][R2.64], R5 ;  /* 0x0000000502007986 */ /* 0x000fe2000c101908 */
[----:B------:R-:W-:Y:S05]  /*06a0*/  EXIT ;  /* 0x000000000000794d */ /* 0x000fea0003800000 */
.L_x_4:
[----:B------:R-:W-:-:S00]  /*06b0*/  BRA `(.L_x_4) ;  /* 0xfffffffc00fc7947 */ /* 0x000fc0000383ffff */
[----:B------:R-:W-:-:S00]  /*06c0*/  NOP ;  /* 0x0000000000007918 */ /* 0x000fc00000000000 */
        /* <DEDUP_REMOVED lines=11> */
.L_x_5:


//--------------------- .nv.shared.reserved.0     --------------------------
	.section	.nv.shared.reserved.0,"aw",@nobits
	.weak		__nv_reservedSMEM_offset_0_alias
	.size		__nv_reservedSMEM_offset_0_alias, 0, 64
	.other		__nv_reservedSMEM_offset_0_alias,@"STO_CUDA_RESERVED_SHARED STV_DEFAULT"
__nv_reservedSMEM_offset_0_alias:
	.zero		0
	.zero		64


//--------------------- .nv.constant0._Z17fnv1a_hash_kernelPKiPjii --------------------------
	.section	.nv.constant0._Z17fnv1a_hash_kernelPKiPjii,"a",@progbits
	.sectionflags	@""
	.align	4
.nv.constant0._Z17fnv1a_hash_kernelPKiPjii:
	.zero		920


//--------------------- SYMBOLS --------------------------

	.type		.nv.reservedSmem.offset0,@object
	.size		.nv.reservedSmem.offset0,0x4
